	.headerflags	@"EF_CUDA_TEXMODE_UNIFIED EF_CUDA_64BIT_ADDRESS EF_CUDA_ACCELERATORS EF_CUDA_SM90 EF_CUDA_VIRTUAL_SM(EF_CUDA_SM90)"
	.elftype	@"ET_EXEC"


//--------------------- .nv.info                  --------------------------
	.section	.nv.info,"",@"SHT_CUDA_INFO"
	.align	4


	//----- nvinfo : EIATTR_REGCOUNT
	.align		4
        /*0000*/ 	.byte	0x04, 0x2f
        /*0002*/ 	.short	(.L_1 - .L_0)
	.align		4
.L_0:
        /*0004*/ 	.word	index@(triton_poi_fused_mul_3)
        /*0008*/ 	.word	0x0000000e


	//----- nvinfo : EIATTR_MIN_STACK_SIZE
	.align		4
.L_1:
        /*000c*/ 	.byte	0x04, 0x12
        /*000e*/ 	.short	(.L_3 - .L_2)
	.align		4
.L_2:
        /*0010*/ 	.word	index@(triton_poi_fused_mul_3)
        /*0014*/ 	.word	0x00000000


	//----- nvinfo : EIATTR_FRAME_SIZE
	.align		4
.L_3:
        /*0018*/ 	.byte	0x04, 0x11
        /*001a*/ 	.short	(.L_5 - .L_4)
	.align		4
.L_4:
        /*001c*/ 	.word	index@(triton_poi_fused_mul_3)
        /*0020*/ 	.word	0x00000000


	//----- nvinfo : EIATTR_MIN_STACK_SIZE
	.align		4
.L_5:
        /*0024*/ 	.byte	0x04, 0x12
        /*0026*/ 	.short	(.L_7 - .L_6)
	.align		4
.L_6:
        /*0028*/ 	.word	index@(triton_poi_fused_mul_3)
        /*002c*/ 	.word	0x00000000
.L_7:


//--------------------- .nv.info.triton_poi_fused_mul_3 --------------------------
	.section	.nv.info.triton_poi_fused_mul_3,"",@"SHT_CUDA_INFO"
	.sectionflags	@""
	.align	4


	//----- nvinfo : EIATTR_CUDA_API_VERSION
	.align		4
        /*0000*/ 	.byte	0x04, 0x37
        /*0002*/ 	.short	(.L_9 - .L_8)
.L_8:
        /*0004*/ 	.word	0x0000007c


	//----- nvinfo : EIATTR_KPARAM_INFO
	.align		4
.L_9:
        /*0008*/ 	.byte	0x04, 0x17
        /*000a*/ 	.short	(.L_11 - .L_10)
.L_10:
        /*000c*/ 	.word	0x00000000
        /*0010*/ 	.short	0x0003
        /*0012*/ 	.short	0x0018
        /*0014*/ 	.byte	0x00, 0xf0, 0x11, 0x00


	//----- nvinfo : EIATTR_KPARAM_INFO
	.align		4
.L_11:
        /*0018*/ 	.byte	0x04, 0x17
        /*001a*/ 	.short	(.L_13 - .L_12)
.L_12:
        /*001c*/ 	.word	0x00000000
        /*0020*/ 	.short	0x0002
        /*0022*/ 	.short	0x0010
        /*0024*/ 	.byte	0x00, 0xf4, 0x21, 0x00


	//----- nvinfo : EIATTR_KPARAM_INFO
	.align		4
.L_13:
        /*0028*/ 	.byte	0x04, 0x17
        /*002a*/ 	.short	(.L_15 - .L_14)
.L_14:
        /*002c*/ 	.word	0x00000000
        /*0030*/ 	.short	0x0001
        /*0032*/ 	.short	0x0008
        /*0034*/ 	.byte	0x00, 0xf4, 0x21, 0x00


	//----- nvinfo : EIATTR_KPARAM_INFO
	.align		4
.L_15:
        /*0038*/ 	.byte	0x04, 0x17
        /*003a*/ 	.short	(.L_17 - .L_16)
.L_16:
        /*003c*/ 	.word	0x00000000
        /*0040*/ 	.short	0x0000
        /*0042*/ 	.short	0x0000
        /*0044*/ 	.byte	0x00, 0xf4, 0x21, 0x00


	//----- nvinfo : EIATTR_SPARSE_MMA_MASK
	.align		4
.L_17:
        /*0048*/ 	.byte	0x03, 0x50
        /*004a*/ 	.short	0x0000


	//----- nvinfo : EIATTR_MAXREG_COUNT
	.align		4
        /*004c*/ 	.byte	0x03, 0x1b
        /*004e*/ 	.short	0x00ff


	//----- nvinfo : EIATTR_EXIT_INSTR_OFFSETS
	.align		4
        /*0050*/ 	.byte	0x04, 0x1c
        /*0052*/ 	.short	(.L_19 - .L_18)


	//   ....[0]....
.L_18:
        /*0054*/ 	.word	0x000001c0


	//   ....[1]....
        /*0058*/ 	.word	0x000001f0


	//----- nvinfo : EIATTR_REQNTID
	.align		4
.L_19:
        /*005c*/ 	.byte	0x04, 0x10
        /*005e*/ 	.short	(.L_21 - .L_20)
.L_20:
        /*0060*/ 	.word	0x00000080
        /*0064*/ 	.word	0x00000001
        /*0068*/ 	.word	0x00000001


	//----- nvinfo : EIATTR_CBANK_PARAM_SIZE
	.align		4
.L_21:
        /*006c*/ 	.byte	0x03, 0x19
        /*006e*/ 	.short	0x001c


	//----- nvinfo : EIATTR_PARAM_CBANK
	.align		4
        /*0070*/ 	.byte	0x04, 0x0a
        /*0072*/ 	.short	(.L_23 - .L_22)
	.align		4
.L_22:
        /*0074*/ 	.word	index@(.nv.constant0.triton_poi_fused_mul_3)
        /*0078*/ 	.short	0x0210
        /*007a*/ 	.short	0x001c


	//----- nvinfo : EIATTR_SW_WAR
	.align		4
.L_23:
        /*007c*/ 	.byte	0x04, 0x36
        /*007e*/ 	.short	(.L_25 - .L_24)
.L_24:
        /*0080*/ 	.word	0x00000008
.L_25:


//--------------------- .nv.callgraph             --------------------------
	.section	.nv.callgraph,"",@"SHT_CUDA_CALLGRAPH"
	.align	4
	.sectionentsize	8
	.align		4
        /*0000*/ 	.word	0x00000000
	.align		4
        /*0004*/ 	.word	0xffffffff
	.align		4
        /*0008*/ 	.word	0x00000000
	.align		4
        /*000c*/ 	.word	0xfffffffe
	.align		4
        /*0010*/ 	.word	0x00000000
	.align		4
        /*0014*/ 	.word	0xfffffffd
	.align		4
        /*0018*/ 	.word	0x00000000
	.align		4
        /*001c*/ 	.word	0xfffffffc


//--------------------- .text.triton_poi_fused_mul_3 --------------------------
	.section	.text.triton_poi_fused_mul_3,"ax",@progbits
	.align	128
        .global         triton_poi_fused_mul_3
        .type           triton_poi_fused_mul_3,@function
        .size           triton_poi_fused_mul_3,(.L_x_1 - triton_poi_fused_mul_3)
        .other          triton_poi_fused_mul_3,@"STO_CUDA_ENTRY STV_DEFAULT"
triton_poi_fused_mul_3:
.text.triton_poi_fused_mul_3:
[----:B------:R-:W0:Y:S02]  /*0000*/  LDC R1, c[0x0][0x28] ;  /* 0x00000a00ff017b82 */ /* 0x000e240000000800 */
[----:B------:R-:W1:Y:S01]  /*0010*/  S2R R0, SR_TID.X ;  /* 0x0000000000007919 */ /* 0x000e620000002100 */
[----:B------:R-:W2:Y:S01]  /*0020*/  LDC.64 R2, c[0x0][0x210] ;  /* 0x00008400ff027b82 */ /* 0x000ea20000000a00 */
[----:B------:R-:W-:Y:S01]  /*0030*/  ULDC.64 UR4, c[0x0][0x208] ;  /* 0x0000820000047ab9 */ /* 0x000fe20000000a00 */
[----:B------:R-:W3:Y:S06]  /*0040*/  S2R R9, SR_CTAID.X ;  /* 0x0000000000097919 */ /* 0x000eec0000002500 */
[----:B------:R-:W4:Y:S01]  /*0050*/  LDC.64 R4, c[0x0][0x218] ;  /* 0x00008600ff047b82 */ /* 0x000f220000000a00 */
[----:B-1----:R-:W-:-:S04]  /*0060*/  LOP3.LUT R0, R0, 0x7f, RZ, 0xc0, !PT ;  /* 0x0000007f00007812 */ /* 0x002fc800078ec0ff */
[----:B---3--:R-:W-:-:S04]  /*0070*/  LEA R9, R9, R0, 0x7 ;  /* 0x0000000009097211 */ /* 0x008fc800078e38ff */
[C---:B------:R-:W-:Y:S01]  /*0080*/  ISETP.GE.AND P0, PT, R9.reuse, 0x110, PT ;  /* 0x000001100900780c */ /* 0x040fe20003f06270 */
[----:B------:R-:W-:-:S05]  /*0090*/  IMAD.HI R0, R9, 0x78787879, RZ ;  /* 0x7878787909007827 */ /* 0x000fca00078e02ff */
[----:B------:R-:W-:-:S04]  /*00a0*/  SHF.R.U32.HI R7, RZ, 0x1f, R0 ;  /* 0x0000001fff077819 */ /* 0x000fc80000011600 */
[CC--:B------:R-:W-:Y:S02]  /*00b0*/  LEA.HI.SX32 R6, R0.reuse, R7.reuse, 0x1b ;  /* 0x0000000700067211 */ /* 0x0c0fe400078fdaff */
[----:B------:R-:W-:-:S03]  /*00c0*/  LEA.HI.SX32 R0, R0, R7, 0x1d ;  /* 0x0000000700007211 */ /* 0x000fc600078feaff */
[----:B------:R-:W-:Y:S01]  /*00d0*/  IMAD R7, R6, -0x44, R9 ;  /* 0xffffffbc06077824 */ /* 0x000fe200078e0209 */
[----:B------:R-:W-:-:S03]  /*00e0*/  LEA.HI R8, R0, R0, RZ, 0x2 ;  /* 0x0000000000087211 */ /* 0x000fc600078f10ff */
[----:B------:R-:W-:Y:S01]  /*00f0*/  IMAD R6, R6, 0xcc, R7 ;  /* 0x000000cc06067824 */ /* 0x000fe200078e0207 */
[----:B------:R-:W-:-:S04]  /*0100*/  LOP3.LUT R7, R8, 0xfffffffc, RZ, 0xc0, !PT ;  /* 0xfffffffc08077812 */ /* 0x000fc800078ec0ff */
[----:B------:R-:W-:Y:S01]  /*0110*/  IADD3 R11, R6, 0x44, RZ ;  /* 0x00000044060b7810 */ /* 0x000fe20007ffe0ff */
[----:B------:R-:W-:Y:S01]  /*0120*/  IMAD.IADD R7, R0, 0x1, -R7 ;  /* 0x0000000100077824 */ /* 0x000fe200078e0a07 */
[----:B------:R-:W-:-:S03]  /*0130*/  HFMA2.MMA R0, -RZ, RZ, 0, 0 ;  /* 0x00000000ff007435 */ /* 0x000fc600000001ff */
[----:B--2---:R-:W-:-:S04]  /*0140*/  IMAD.WIDE R2, R11, 0x4, R2 ;  /* 0x000000040b027825 */ /* 0x004fc800078e0202 */
[----:B------:R-:W-:Y:S02]  /*0150*/  IMAD.MOV.U32 R11, RZ, RZ, RZ ;  /* 0x000000ffff0b7224 */ /* 0x000fe400078e00ff */
[----:B----4-:R-:W-:Y:S01]  /*0160*/  IMAD.WIDE R4, R7, 0x4, R4 ;  /* 0x0000000407047825 */ /* 0x010fe200078e0204 */
[----:B------:R-:W2:Y:S01]  /*0170*/  @!P0 LDG.E R0, desc[UR4][R2.64] ;  /* 0x0000000402008981 */ /* 0x000ea2000c1e1900 */
[----:B------:R-:W1:Y:S03]  /*0180*/  LDC.64 R6, c[0x0][0x220] ;  /* 0x00008800ff067b82 */ /* 0x000e660000000a00 */
[----:B------:R-:W2:Y:S01]  /*0190*/  @!P0 LDG.E.EL R11, desc[UR4][R4.64+0x10] ;  /* 0x00001004040b8981 */ /* 0x000ea2000c2e1900 */
[----:B-1----:R-:W-:-:S04]  /*01a0*/  IMAD.WIDE R6, R9, 0x4, R6 ;  /* 0x0000000409067825 */ /* 0x002fc800078e0206 */
[----:B--2---:R-:W-:Y:S01]  /*01b0*/  FADD R0, R11, R0 ;  /* 0x000000000b007221 */ /* 0x004fe20000000000 */
[----:B------:R-:W-:Y:S06]  /*01c0*/  @P0 EXIT ;  /* 0x000000000000094d */ /* 0x000fec0003800000 */
[----:B------:R-:W-:-:S05]  /*01d0*/  FMUL R3, R0, 0.70710676908493041992 ;  /* 0x3f3504f300037820 */ /* 0x000fca0000400000 */
[----:B------:R-:W-:Y:S01]  /*01e0*/  STG.E desc[UR4][R6.64], R3 ;  /* 0x0000000306007986 */ /* 0x000fe2000c101904 */
[----:B------:R-:W-:Y:S05]  /*01f0*/  EXIT ;  /* 0x000000000000794d */ /* 0x000fea0003800000 */
.L_x_0:
[----:B------:R-:W-:-:S00]  /*0200*/  BRA `(.L_x_0) ;  /* 0xfffffffc00fc7947 */ /* 0x000fc0000383ffff */
[----:B------:R-:W-:-:S00]  /*0210*/  NOP ;  /* 0x0000000000007918 */ /* 0x000fc00000000000 */
        /* <DEDUP_REMOVED lines=14> */
.L_x_1:


//--------------------- .nv.constant0.triton_poi_fused_mul_3 --------------------------
	.section	.nv.constant0.triton_poi_fused_mul_3,"a",@progbits
	.sectionflags	@""
	.align	4
.nv.constant0.triton_poi_fused_mul_3:
	.zero		556
